//
// Generated by NVIDIA NVVM Compiler
//
// Compiler Build ID: CL-36424714
// Cuda compilation tools, release 13.0, V13.0.88
// Based on NVVM 20.0.0
//

.version 9.0
.target sm_100
.address_size 64

	// .globl	_Z34residual_forward_cache_hint_kernelPfPKfS1_i

.visible .entry _Z34residual_forward_cache_hint_kernelPfPKfS1_i(
	.param .u64 .ptr .align 1 _Z34residual_forward_cache_hint_kernelPfPKfS1_i_param_0,
	.param .u64 .ptr .align 1 _Z34residual_forward_cache_hint_kernelPfPKfS1_i_param_1,
	.param .u64 .ptr .align 1 _Z34residual_forward_cache_hint_kernelPfPKfS1_i_param_2,
	.param .u32 _Z34residual_forward_cache_hint_kernelPfPKfS1_i_param_3
)
{
	.reg .pred 	%p<2>;
	.reg .b32 	%r<6>;
	.reg .b32 	%f<4>;
	.reg .b64 	%rd<9>;

	ld.param.u64 	%rd1, [_Z34residual_forward_cache_hint_kernelPfPKfS1_i_param_0];
	ld.param.u64 	%rd2, [_Z34residual_forward_cache_hint_kernelPfPKfS1_i_param_1];
	ld.param.u64 	%rd3, [_Z34residual_forward_cache_hint_kernelPfPKfS1_i_param_2];
	ld.param.u32 	%r2, [_Z34residual_forward_cache_hint_kernelPfPKfS1_i_param_3];
	mov.u32 	%r3, %ntid.x;
	mov.u32 	%r4, %ctaid.x;
	mov.u32 	%r5, %tid.x;
	mad.lo.s32 	%r1, %r3, %r4, %r5;
	setp.ge.s32 	%p1, %r1, %r2;
	@%p1 bra 	$L__BB0_2;
	cvta.to.global.u64 	%rd6, %rd1;
	mul.wide.s32 	%rd7, %r1, 4;
	add.s64 	%rd4, %rd2, %rd7;
	// begin inline asm
	ld.global.cs.f32 %f1, [%rd4];
	// end inline asm
	add.s64 	%rd5, %rd3, %rd7;
	// begin inline asm
	ld.global.cs.f32 %f2, [%rd5];
	// end inline asm
	add.f32 	%f3, %f1, %f2;
	add.s64 	%rd8, %rd6, %rd7;
	st.global.f32 	[%rd8], %f3;
$L__BB0_2:
	ret;

}


// ===== COMPILED SASS (sm_100) =====

	.target	sm_100

	.elftype	@"ET_EXEC"


//--------------------- .note.nv.tkinfo           --------------------------
	.section	.note.nv.tkinfo,"",@"SHT_NOTE"
	.sectionflags	@"SHF_NOTE_NV_TKINFO"
	.tkinfo
        /*0018*/ 	.word	0x00000002
        /*0030*/ 	.string	""
        /*0030*/ 	.string	"ptxas"
        /*0030*/ 	.string	"Cuda compilation tools, release 13.0, V13.0.88"
        /*0030*/ 	.string	"Build cuda_13.0.r13.0/compiler.36424714_0"
        /*0030*/ 	.string	"-arch sm_100 -m 64 "



//--------------------- .note.nv.cuinfo           --------------------------
	.section	.note.nv.cuinfo,"",@"SHT_NOTE"
	.sectionflags	@"SHF_NOTE_NV_CUINFO"
        /*0018*/ 	.short	0x0002
        /*001a*/ 	.short	0x0064
        /*001c*/ 	.short	0x0082
	.zero		2


//--------------------- .nv.info                  --------------------------
	.section	.nv.info,"",@"SHT_CUDA_INFO"
	.align	4


	//----- nvinfo : EIATTR_REGCOUNT
	.align		4
        /*0000*/ 	.byte	0x04, 0x2f
        /*0002*/ 	.short	(.L_1 - .L_0)
	.align		4
.L_0:
        /*0004*/ 	.word	index@(_Z34residual_forward_cache_hint_kernelPfPKfS1_i)
        /*0008*/ 	.word	0x0000000c


	//----- nvinfo : EIATTR_FRAME_SIZE
	.align		4
.L_1:
        /*000c*/ 	.byte	0x04, 0x11
        /*000e*/ 	.short	(.L_3 - .L_2)
	.align		4
.L_2:
        /*0010*/ 	.word	index@(_Z34residual_forward_cache_hint_kernelPfPKfS1_i)
        /*0014*/ 	.word	0x00000000


	//----- nvinfo : EIATTR_MIN_STACK_SIZE
	.align		4
.L_3:
        /*0018*/ 	.byte	0x04, 0x12
        /*001a*/ 	.short	(.L_5 - .L_4)
	.align		4
.L_4:
        /*001c*/ 	.word	index@(_Z34residual_forward_cache_hint_kernelPfPKfS1_i)
        /*0020*/ 	.word	0x00000000
.L_5:


//--------------------- .nv.compat                --------------------------
	.section	.nv.compat,"",@"SHT_CUDA_COMPAT_INFO"
	.align	4
        /*0000*/ 	.byte	0x02, 0x09, 0x00, 0x00, 0x02, 0x02, 0x01, 0x00, 0x02, 0x05, 0x05, 0x00, 0x03, 0x07, 0x01, 0x01
        /*0010*/ 	.byte	0x02, 0x03, 0x00, 0x00, 0x02, 0x06, 0x01, 0x00, 0x04, 0x0b, 0x08, 0x00, 0x09, 0x00, 0x00, 0x00
        /*0020*/ 	.byte	0x00, 0x00, 0x00, 0x00


//--------------------- .nv.info._Z34residual_forward_cache_hint_kernelPfPKfS1_i --------------------------
	.section	.nv.info._Z34residual_forward_cache_hint_kernelPfPKfS1_i,"",@"SHT_CUDA_INFO"
	.sectionflags	@""
	.align	4


	//----- nvinfo : EIATTR_CUDA_API_VERSION
	.align		4
        /*0000*/ 	.byte	0x04, 0x37
        /*0002*/ 	.short	(.L_7 - .L_6)
.L_6:
        /*0004*/ 	.word	0x00000082


	//----- nvinfo : EIATTR_KPARAM_INFO
	.align		4
.L_7:
        /*0008*/ 	.byte	0x04, 0x17
        /*000a*/ 	.short	(.L_9 - .L_8)
.L_8:
        /*000c*/ 	.word	0x00000000
        /*0010*/ 	.short	0x0003
        /*0012*/ 	.short	0x0018
        /*0014*/ 	.byte	0x00, 0xf0, 0x11, 0x00


	//----- nvinfo : EIATTR_KPARAM_INFO
	.align		4
.L_9:
        /*0018*/ 	.byte	0x04, 0x17
        /*001a*/ 	.short	(.L_11 - .L_10)
.L_10:
        /*001c*/ 	.word	0x00000000
        /*0020*/ 	.short	0x0002
        /*0022*/ 	.short	0x0010
        /*0024*/ 	.byte	0x00, 0xf5, 0x21, 0x00


	//----- nvinfo : EIATTR_KPARAM_INFO
	.align		4
.L_11:
        /*0028*/ 	.byte	0x04, 0x17
        /*002a*/ 	.short	(.L_13 - .L_12)
.L_12:
        /*002c*/ 	.word	0x00000000
        /*0030*/ 	.short	0x0001
        /*0032*/ 	.short	0x0008
        /*0034*/ 	.byte	0x00, 0xf5, 0x21, 0x00


	//----- nvinfo : EIATTR_KPARAM_INFO
	.align		4
.L_13:
        /*0038*/ 	.byte	0x04, 0x17
        /*003a*/ 	.short	(.L_15 - .L_14)
.L_14:
        /*003c*/ 	.word	0x00000000
        /*0040*/ 	.short	0x0000
        /*0042*/ 	.short	0x0000
        /*0044*/ 	.byte	0x00, 0xf5, 0x21, 0x00


	//----- nvinfo : EIATTR_SPARSE_MMA_MASK
	.align		4
.L_15:
        /*0048*/ 	.byte	0x03, 0x50
        /*004a*/ 	.short	0x0000


	//----- nvinfo : EIATTR_MAXREG_COUNT
	.align		4
        /*004c*/ 	.byte	0x03, 0x1b
        /*004e*/ 	.short	0x00ff


	//----- nvinfo : EIATTR_MERCURY_ISA_VERSION
	.align		4
        /*0050*/ 	.byte	0x03, 0x5f
        /*0052*/ 	.short	0x0101


	//----- nvinfo : EIATTR_VRC_CTA_INIT_COUNT
	.align		4
        /*0054*/ 	.byte	0x02, 0x4a
	.zero		1
	.zero		1


	//----- nvinfo : EIATTR_EXIT_INSTR_OFFSETS
	.align		4
        /*0058*/ 	.byte	0x04, 0x1c
        /*005a*/ 	.short	(.L_17 - .L_16)


	//   ....[0]....
.L_16:
        /*005c*/ 	.word	0x00000070


	//   ....[1]....
        /*0060*/ 	.word	0x00000130


	//----- nvinfo : EIATTR_CBANK_PARAM_SIZE
	.align		4
.L_17:
        /*0064*/ 	.byte	0x03, 0x19
        /*0066*/ 	.short	0x001c


	//----- nvinfo : EIATTR_PARAM_CBANK
	.align		4
        /*0068*/ 	.byte	0x04, 0x0a
        /*006a*/ 	.short	(.L_19 - .L_18)
	.align		4
.L_18:
        /*006c*/ 	.word	index@(.nv.constant0._Z34residual_forward_cache_hint_kernelPfPKfS1_i)
        /*0070*/ 	.short	0x0380
        /*0072*/ 	.short	0x001c


	//----- nvinfo : EIATTR_SW_WAR
	.align		4
.L_19:
        /*0074*/ 	.byte	0x04, 0x36
        /*0076*/ 	.short	(.L_21 - .L_20)
.L_20:
        /*0078*/ 	.word	0x00000008
.L_21:


//--------------------- .nv.callgraph             --------------------------
	.section	.nv.callgraph,"",@"SHT_CUDA_CALLGRAPH"
	.align	4
	.sectionentsize	8
	.align		4
        /*0000*/ 	.word	0x00000000
	.align		4
        /*0004*/ 	.word	0xffffffff
	.align		4
        /*0008*/ 	.word	0x00000000
	.align		4
        /*000c*/ 	.word	0xfffffffe
	.align		4
        /*0010*/ 	.word	0x00000000
	.align		4
        /*0014*/ 	.word	0xfffffffd
	.align		4
        /*0018*/ 	.word	0x00000000
	.align		4
        /*001c*/ 	.word	0xfffffffc


//--------------------- .text._Z34residual_forward_cache_hint_kernelPfPKfS1_i --------------------------
	.section	.text._Z34residual_forward_cache_hint_kernelPfPKfS1_i,"ax",@progbits
	.align	128
        .global         _Z34residual_forward_cache_hint_kernelPfPKfS1_i
        .type           _Z34residual_forward_cache_hint_kernelPfPKfS1_i,@function
        .size           _Z34residual_forward_cache_hint_kernelPfPKfS1_i,(.L_x_1 - _Z34residual_forward_cache_hint_kernelPfPKfS1_i)
        .other          _Z34residual_forward_cache_hint_kernelPfPKfS1_i,@"STO_CUDA_ENTRY STV_DEFAULT"
_Z34residual_forward_cache_hint_kernelPfPKfS1_i:
.text._Z34residual_forward_cache_hint_kernelPfPKfS1_i:
[----:B------:R-:W-:Y:S01]  /*0000*/  LDC R1, c[0x0][0x37c] ;  /* 0x0000df00ff017b82 */ /* 0x000fe20000000800 */
[----:B------:R-:W0:Y:S01]  /*0010*/  S2R R9, SR_CTAID.X ;  /* 0x0000000000097919 */ /* 0x000e220000002500 */
[----:B------:R-:W0:Y:S01]  /*0020*/  LDCU UR4, c[0x0][0x360] ;  /* 0x00006c00ff0477ac */ /* 0x000e220008000800 */
[----:B------:R-:W0:Y:S01]  /*0030*/  S2R R0, SR_TID.X ;  /* 0x0000000000007919 */ /* 0x000e220000002100 */
[----:B------:R-:W1:Y:S01]  /*0040*/  LDCU UR5, c[0x0][0x398] ;  /* 0x00007300ff0577ac */ /* 0x000e620008000800 */
[----:B0-----:R-:W-:-:S05]  /*0050*/  IMAD R9, R9, UR4, R0 ;  /* 0x0000000409097c24 */ /* 0x001fca000f8e0200 */
[----:B-1----:R-:W-:-:S13]  /*0060*/  ISETP.GE.AND P0, PT, R9, UR5, PT ;  /* 0x0000000509007c0c */ /* 0x002fda000bf06270 */
[----:B------:R-:W-:Y:S05]  /*0070*/  @P0 EXIT ;  /* 0x000000000000094d */ /* 0x000fea0003800000 */
[----:B------:R-:W0:Y:S01]  /*0080*/  LDC.64 R2, c[0x0][0x388] ;  /* 0x0000e200ff027b82 */ /* 0x000e220000000a00 */
[----:B------:R-:W1:Y:S07]  /*0090*/  LDCU.64 UR4, c[0x0][0x358] ;  /* 0x00006b00ff0477ac */ /* 0x000e6e0008000a00 */
[----:B------:R-:W2:Y:S08]  /*00a0*/  LDC.64 R4, c[0x0][0x390] ;  /* 0x0000e400ff047b82 */ /* 0x000eb00000000a00 */
[----:B------:R-:W3:Y:S01]  /*00b0*/  LDC.64 R6, c[0x0][0x380] ;  /* 0x0000e000ff067b82 */ /* 0x000ee20000000a00 */
[----:B0-----:R-:W-:-:S06]  /*00c0*/  IMAD.WIDE R2, R9, 0x4, R2 ;  /* 0x0000000409027825 */ /* 0x001fcc00078e0202 */
[----:B-1----:R-:W4:Y:S01]  /*00d0*/  LDG.E.EF R2, desc[UR4][R2.64] ;  /* 0x0000000402027981 */ /* 0x002f22000c0e1900 */
[----:B--2---:R-:W-:-:S06]  /*00e0*/  IMAD.WIDE R4, R9, 0x4, R4 ;  /* 0x0000000409047825 */ /* 0x004fcc00078e0204 */
[----:B------:R-:W4:Y:S01]  /*00f0*/  LDG.E.EF R5, desc[UR4][R4.64] ;  /* 0x0000000404057981 */ /* 0x000f22000c0e1900 */
[----:B---3--:R-:W-:-:S04]  /*0100*/  IMAD.WIDE R6, R9, 0x4, R6 ;  /* 0x0000000409067825 */ /* 0x008fc800078e0206 */
[----:B----4-:R-:W-:-:S05]  /*0110*/  FADD R9, R2, R5 ;  /* 0x0000000502097221 */ /* 0x010fca0000000000 */
[----:B------:R-:W-:Y:S01]  /*0120*/  STG.E desc[UR4][R6.64], R9 ;  /* 0x0000000906007986 */ /* 0x000fe2000c101904 */
[----:B------:R-:W-:Y:S05]  /*0130*/  EXIT ;  /* 0x000000000000794d */ /* 0x000fea0003800000 */
.L_x_0:
[----:B------:R-:W-:-:S00]  /*0140*/  BRA `(.L_x_0) ;  /* 0xfffffffc00fc7947 */ /* 0x000fc0000383ffff */
[----:B------:R-:W-:-:S00]  /*0150*/  NOP ;  /* 0x0000000000007918 */ /* 0x000fc00000000000 */
        /* <DEDUP_REMOVED lines=10> */
.L_x_1:


//--------------------- .nv.shared.reserved.0     --------------------------
	.section	.nv.shared.reserved.0,"aw",@nobits
	.weak		__nv_reservedSMEM_offset_0_alias
	.size		__nv_reservedSMEM_offset_0_alias, 0, 64
	.other		__nv_reservedSMEM_offset_0_alias,@"STO_CUDA_RESERVED_SHARED STV_DEFAULT"
__nv_reservedSMEM_offset_0_alias:
	.zero		0
	.zero		64


//--------------------- .nv.constant0._Z34residual_forward_cache_hint_kernelPfPKfS1_i --------------------------
	.section	.nv.constant0._Z34residual_forward_cache_hint_kernelPfPKfS1_i,"a",@progbits
	.sectionflags	@""
	.align	4
.nv.constant0._Z34residual_forward_cache_hint_kernelPfPKfS1_i:
	.zero		924


//--------------------- SYMBOLS --------------------------

	.type		.nv.reservedSmem.offset0,@object
	.size		.nv.reservedSmem.offset0,0x4
